	.headerflags	@"EF_CUDA_TEXMODE_UNIFIED EF_CUDA_64BIT_ADDRESS EF_CUDA_ACCELERATORS EF_CUDA_SM90 EF_CUDA_VIRTUAL_SM(EF_CUDA_SM90)"
	.elftype	@"ET_EXEC"


//--------------------- .nv.info                  --------------------------
	.section	.nv.info,"",@"SHT_CUDA_INFO"
	.align	4


	//----- nvinfo : EIATTR_REGCOUNT
	.align		4
        /*0000*/ 	.byte	0x04, 0x2f
        /*0002*/ 	.short	(.L_3 - .L_2)
	.align		4
.L_2:
        /*0004*/ 	.word	index@(triton_poi_fused__native_batch_norm_legit_no_training_relu_9)
        /*0008*/ 	.word	0x00000020


	//----- nvinfo : EIATTR_MIN_STACK_SIZE
	.align		4
.L_3:
        /*000c*/ 	.byte	0x04, 0x12
        /*000e*/ 	.short	(.L_5 - .L_4)
	.align		4
.L_4:
        /*0010*/ 	.word	index@(triton_poi_fused__native_batch_norm_legit_no_training_relu_9)
        /*0014*/ 	.word	0x00000000


	//----- nvinfo : EIATTR_FRAME_SIZE
	.align		4
.L_5:
        /*0018*/ 	.byte	0x04, 0x11
        /*001a*/ 	.short	(.L_7 - .L_6)
	.align		4
.L_6:
        /*001c*/ 	.word	index@(triton_poi_fused__native_batch_norm_legit_no_training_relu_9)
        /*0020*/ 	.word	0x00000000


	//----- nvinfo : EIATTR_MIN_STACK_SIZE
	.align		4
.L_7:
        /*0024*/ 	.byte	0x04, 0x12
        /*0026*/ 	.short	(.L_9 - .L_8)
	.align		4
.L_8:
        /*0028*/ 	.word	index@(triton_poi_fused__native_batch_norm_legit_no_training_relu_9)
        /*002c*/ 	.word	0x00000000
.L_9:


//--------------------- .nv.info.triton_poi_fused__native_batch_norm_legit_no_training_relu_9 --------------------------
	.section	.nv.info.triton_poi_fused__native_batch_norm_legit_no_training_relu_9,"",@"SHT_CUDA_INFO"
	.sectionflags	@""
	.align	4


	//----- nvinfo : EIATTR_CUDA_API_VERSION
	.align		4
        /*0000*/ 	.byte	0x04, 0x37
        /*0002*/ 	.short	(.L_11 - .L_10)
.L_10:
        /*0004*/ 	.word	0x0000007c


	//----- nvinfo : EIATTR_KPARAM_INFO
	.align		4
.L_11:
        /*0008*/ 	.byte	0x04, 0x17
        /*000a*/ 	.short	(.L_13 - .L_12)
.L_12:
        /*000c*/ 	.word	0x00000000
        /*0010*/ 	.short	0x0006
        /*0012*/ 	.short	0x0030
        /*0014*/ 	.byte	0x00, 0xf0, 0x11, 0x00


	//----- nvinfo : EIATTR_KPARAM_INFO
	.align		4
.L_13:
        /*0018*/ 	.byte	0x04, 0x17
        /*001a*/ 	.short	(.L_15 - .L_14)
.L_14:
        /*001c*/ 	.word	0x00000000
        /*0020*/ 	.short	0x0005
        /*0022*/ 	.short	0x0028
        /*0024*/ 	.byte	0x00, 0xf4, 0x21, 0x00


	//----- nvinfo : EIATTR_KPARAM_INFO
	.align		4
.L_15:
        /*0028*/ 	.byte	0x04, 0x17
        /*002a*/ 	.short	(.L_17 - .L_16)
.L_16:
        /*002c*/ 	.word	0x00000000
        /*0030*/ 	.short	0x0004
        /*0032*/ 	.short	0x0020
        /*0034*/ 	.byte	0x00, 0xf4, 0x21, 0x00


	//----- nvinfo : EIATTR_KPARAM_INFO
	.align		4
.L_17:
        /*0038*/ 	.byte	0x04, 0x17
        /*003a*/ 	.short	(.L_19 - .L_18)
.L_18:
        /*003c*/ 	.word	0x00000000
        /*0040*/ 	.short	0x0003
        /*0042*/ 	.short	0x0018
        /*0044*/ 	.byte	0x00, 0xf4, 0x21, 0x00


	//----- nvinfo : EIATTR_KPARAM_INFO
	.align		4
.L_19:
        /*0048*/ 	.byte	0x04, 0x17
        /*004a*/ 	.short	(.L_21 - .L_20)
.L_20:
        /*004c*/ 	.word	0x00000000
        /*0050*/ 	.short	0x0002
        /*0052*/ 	.short	0x0010
        /*0054*/ 	.byte	0x00, 0xf4, 0x21, 0x00


	//----- nvinfo : EIATTR_KPARAM_INFO
	.align		4
.L_21:
        /*0058*/ 	.byte	0x04, 0x17
        /*005a*/ 	.short	(.L_23 - .L_22)
.L_22:
        /*005c*/ 	.word	0x00000000
        /*0060*/ 	.short	0x0001
        /*0062*/ 	.short	0x0008
        /*0064*/ 	.byte	0x00, 0xf4, 0x21, 0x00


	//----- nvinfo : EIATTR_KPARAM_INFO
	.align		4
.L_23:
        /*0068*/ 	.byte	0x04, 0x17
        /*006a*/ 	.short	(.L_25 - .L_24)
.L_24:
        /*006c*/ 	.word	0x00000000
        /*0070*/ 	.short	0x0000
        /*0072*/ 	.short	0x0000
        /*0074*/ 	.byte	0x00, 0xf4, 0x21, 0x00


	//----- nvinfo : EIATTR_SPARSE_MMA_MASK
	.align		4
.L_25:
        /*0078*/ 	.byte	0x03, 0x50
        /*007a*/ 	.short	0x0000


	//----- nvinfo : EIATTR_MAXREG_COUNT
	.align		4
        /*007c*/ 	.byte	0x03, 0x1b
        /*007e*/ 	.short	0x00ff


	//----- nvinfo : EIATTR_EXIT_INSTR_OFFSETS
	.align		4
        /*0080*/ 	.byte	0x04, 0x1c
        /*0082*/ 	.short	(.L_27 - .L_26)


	//   ....[0]....
.L_26:
        /*0084*/ 	.word	0x00000710


	//----- nvinfo : EIATTR_REQNTID
	.align		4
.L_27:
        /*0088*/ 	.byte	0x04, 0x10
        /*008a*/ 	.short	(.L_29 - .L_28)
.L_28:
        /*008c*/ 	.word	0x00000080
        /*0090*/ 	.word	0x00000001
        /*0094*/ 	.word	0x00000001


	//----- nvinfo : EIATTR_CBANK_PARAM_SIZE
	.align		4
.L_29:
        /*0098*/ 	.byte	0x03, 0x19
        /*009a*/ 	.short	0x0034


	//----- nvinfo : EIATTR_PARAM_CBANK
	.align		4
        /*009c*/ 	.byte	0x04, 0x0a
        /*009e*/ 	.short	(.L_31 - .L_30)
	.align		4
.L_30:
        /*00a0*/ 	.word	index@(.nv.constant0.triton_poi_fused__native_batch_norm_legit_no_training_relu_9)
        /*00a4*/ 	.short	0x0210
        /*00a6*/ 	.short	0x0034


	//----- nvinfo : EIATTR_SW_WAR
	.align		4
.L_31:
        /*00a8*/ 	.byte	0x04, 0x36
        /*00aa*/ 	.short	(.L_33 - .L_32)
.L_32:
        /*00ac*/ 	.word	0x00000008
.L_33:


//--------------------- .nv.callgraph             --------------------------
	.section	.nv.callgraph,"",@"SHT_CUDA_CALLGRAPH"
	.align	4
	.sectionentsize	8
	.align		4
        /*0000*/ 	.word	0x00000000
	.align		4
        /*0004*/ 	.word	0xffffffff
	.align		4
        /*0008*/ 	.word	0x00000000
	.align		4
        /*000c*/ 	.word	0xfffffffe
	.align		4
        /*0010*/ 	.word	0x00000000
	.align		4
        /*0014*/ 	.word	0xfffffffd
	.align		4
        /*0018*/ 	.word	0x00000000
	.align		4
        /*001c*/ 	.word	0xfffffffc


//--------------------- .nv.constant4             --------------------------
	.section	.nv.constant4,"a",@progbits
	.align	8
	.align		8
.nv.constant4:
        /*0000*/ 	.dword	_$_str
	.align		8
        /*0008*/ 	.dword	_$_str_$_2


//--------------------- .text.triton_poi_fused__native_batch_norm_legit_no_training_relu_9 --------------------------
	.section	.text.triton_poi_fused__native_batch_norm_legit_no_training_relu_9,"ax",@progbits
	.align	128
        .global         triton_poi_fused__native_batch_norm_legit_no_training_relu_9
        .type           triton_poi_fused__native_batch_norm_legit_no_training_relu_9,@function
        .size           triton_poi_fused__native_batch_norm_legit_no_training_relu_9,(.L_x_1 - triton_poi_fused__native_batch_norm_legit_no_training_relu_9)
        .other          triton_poi_fused__native_batch_norm_legit_no_training_relu_9,@"STO_CUDA_ENTRY STV_DEFAULT"
triton_poi_fused__native_batch_norm_legit_no_training_relu_9:
.text.triton_poi_fused__native_batch_norm_legit_no_training_relu_9:
[----:B------:R-:W-:Y:S01]  /*0000*/  LDC R1, c[0x0][0x28] ;  /* 0x00000a00ff017b82 */ /* 0x000fe20000000800 */
[----:B------:R-:W1:Y:S07]  /*0010*/  S2R R0, SR_TID.X ;  /* 0x0000000000007919 */ /* 0x000e6e0000002100 */
[----:B------:R-:W2:Y:S01]  /*0020*/  LDC.64 R4, c[0x0][0x220] ;  /* 0x00008800ff047b82 */ /* 0x000ea20000000a00 */
[----:B------:R-:W-:Y:S01]  /*0030*/  ULDC.64 UR4, c[0x0][0x208] ;  /* 0x0000820000047ab9 */ /* 0x000fe20000000a00 */
[----:B------:R-:W3:Y:S06]  /*0040*/  S2R R7, SR_CTAID.X ;  /* 0x0000000000077919 */ /* 0x000eec0000002500 */
[----:B------:R-:W4:Y:S08]  /*0050*/  LDC.64 R12, c[0x0][0x218] ;  /* 0x00008600ff0c7b82 */ /* 0x000f300000000a00 */
[----:B------:R-:W5:Y:S08]  /*0060*/  LDC.64 R22, c[0x0][0x210] ;  /* 0x00008400ff167b82 */ /* 0x000f700000000a00 */
[----:B------:R-:W5:Y:S01]  /*0070*/  LDC.64 R20, c[0x0][0x228] ;  /* 0x00008a00ff147b82 */ /* 0x000f620000000a00 */
[----:B-1----:R-:W-:-:S07]  /*0080*/  SHF.L.U32 R0, R0, 0x2, RZ ;  /* 0x0000000200007819 */ /* 0x002fce00000006ff */
[----:B------:R-:W1:Y:S01]  /*0090*/  LDC.64 R24, c[0x0][0x230] ;  /* 0x00008c00ff187b82 */ /* 0x000e620000000a00 */
[----:B---3--:R-:W-:Y:S02]  /*00a0*/  SHF.R.S32.HI R3, RZ, 0x15, R7 ;  /* 0x00000015ff037819 */ /* 0x008fe40000011407 */
[----:B------:R-:W-:Y:S02]  /*00b0*/  LOP3.LUT R0, R0, 0x1fc, RZ, 0xc0, !PT ;  /* 0x000001fc00007812 */ /* 0x000fe400078ec0ff */
[----:B------:R-:W-:Y:S02]  /*00c0*/  SGXT R3, R3, 0x1 ;  /* 0x000000010303781a */ /* 0x000fe40000000200 */
[----:B------:R-:W-:-:S04]  /*00d0*/  LEA R0, R7, R0, 0xa ;  /* 0x0000000007007211 */ /* 0x000fc800078e50ff */
[----:B------:R-:W-:-:S04]  /*00e0*/  LEA.HI R3, R3, R0, RZ, 0x8 ;  /* 0x0000000003037211 */ /* 0x000fc800078f40ff */
[----:B------:R-:W-:-:S04]  /*00f0*/  LOP3.LUT R3, R3, 0xffffff00, RZ, 0xc0, !PT ;  /* 0xffffff0003037812 */ /* 0x000fc800078ec0ff */
[----:B------:R-:W-:-:S05]  /*0100*/  IADD3 R3, R0, -R3, RZ ;  /* 0x8000000300037210 */ /* 0x000fca0007ffe0ff */
[----:B--2---:R-:W-:-:S06]  /*0110*/  IMAD.WIDE R4, R3, 0x4, R4 ;  /* 0x0000000403047825 */ /* 0x004fcc00078e0204 */
[----:B------:R-:W2:Y:S01]  /*0120*/  LDG.E.EL.128 R4, desc[UR4][R4.64] ;  /* 0x0000000404047981 */ /* 0x000ea2000c2e1d00 */
[----:B----4-:R-:W-:-:S04]  /*0130*/  IMAD.WIDE R12, R3, 0x4, R12 ;  /* 0x00000004030c7825 */ /* 0x010fc800078e020c */
[----:B-----5:R-:W-:Y:S02]  /*0140*/  IMAD.WIDE R22, R0, 0x4, R22 ;  /* 0x0000000400167825 */ /* 0x020fe400078e0216 */
[----:B------:R-:W3:Y:S02]  /*0150*/  LDG.E.EL.128 R12, desc[UR4][R12.64] ;  /* 0x000000040c0c7981 */ /* 0x000ee4000c2e1d00 */
[C---:B0-----:R-:W-:Y:S02]  /*0160*/  IMAD.WIDE R20, R3.reuse, 0x4, R20 ;  /* 0x0000000403147825 */ /* 0x041fe400078e0214 */
[----:B------:R-:W3:Y:S02]  /*0170*/  LDG.E.128 R16, desc[UR4][R22.64+0x800] ;  /* 0x0008000416107981 */ /* 0x000ee4000c1e1d00 */
[----:B-1----:R-:W-:-:S04]  /*0180*/  IMAD.WIDE R24, R3, 0x4, R24 ;  /* 0x0000000403187825 */ /* 0x002fc800078e0218 */
[----:B--2---:R-:W-:Y:S01]  /*0190*/  FADD R6, R6, 9.9999997473787516356e-06 ;  /* 0x3727c5ac06067421 */ /* 0x004fe20000000000 */
[----:B------:R-:W-:Y:S01]  /*01a0*/  FADD R2, R4, 9.9999997473787516356e-06 ;  /* 0x3727c5ac04027421 */ /* 0x000fe20000000000 */
[----:B------:R-:W-:-:S03]  /*01b0*/  FADD R8, R5, 9.9999997473787516356e-06 ;  /* 0x3727c5ac05087421 */ /* 0x000fc60000000000 */
[----:B------:R-:W0:Y:S08]  /*01c0*/  MUFU.SQRT R26, R2 ;  /* 0x00000002001a7308 */ /* 0x000e300000002000 */
[----:B------:R-:W1:Y:S01]  /*01d0*/  MUFU.SQRT R6, R6 ;  /* 0x0000000600067308 */ /* 0x000e620000002000 */
[----:B0-----:R-:W-:-:S07]  /*01e0*/  FSETP.GT.AND P0, PT, R26, 8.50705917302346158658e+37, PT ;  /* 0x7e8000001a00780b */ /* 0x001fce0003f04000 */
[----:B------:R0:W2:Y:S01]  /*01f0*/  MUFU.SQRT R27, R8 ;  /* 0x00000008001b7308 */ /* 0x0000a20000002000 */
[----:B------:R-:W-:Y:S02]  /*0200*/  FSETP.GEU.AND P3, PT, R26, 1.175494350822287508e-38, PT ;  /* 0x008000001a00780b */ /* 0x000fe40003f6e000 */
[C---:B-1----:R-:W-:Y:S02]  /*0210*/  FSETP.GT.AND P2, PT, R6.reuse, 8.50705917302346158658e+37, PT ;  /* 0x7e8000000600780b */ /* 0x042fe40003f44000 */
[----:B------:R-:W-:Y:S01]  /*0220*/  FSETP.GEU.AND P5, PT, R6, 1.175494350822287508e-38, PT ;  /* 0x008000000600780b */ /* 0x000fe20003fae000 */
[----:B------:R-:W-:Y:S01]  /*0230*/  HFMA2.MMA R2, -RZ, RZ, 1.625, 0 ;  /* 0x3e800000ff027435 */ /* 0x000fe200000001ff */
[----:B0-----:R-:W4:Y:S01]  /*0240*/  LDG.E.128 R8, desc[UR4][R22.64] ;  /* 0x0000000416087981 */ /* 0x001f22000c1e1d00 */
[----:B------:R-:W-:Y:S01]  /*0250*/  @P0 FMUL R26, R26, 0.25 ;  /* 0x3e8000001a1a0820 */ /* 0x000fe20000400000 */
[----:B--2---:R-:W-:-:S05]  /*0260*/  FSETP.GT.AND P1, PT, R27, 8.50705917302346158658e+37, PT ;  /* 0x7e8000001b00780b */ /* 0x004fca0003f24000 */
[----:B------:R-:W-:Y:S01]  /*0270*/  @!P3 FMUL R26, R26, 16777216 ;  /* 0x4b8000001a1ab820 */ /* 0x000fe20000400000 */
[C---:B------:R-:W-:Y:S01]  /*0280*/  FSETP.GEU.AND P4, PT, R27.reuse, 1.175494350822287508e-38, PT ;  /* 0x008000001b00780b */ /* 0x040fe20003f8e000 */
[----:B------:R-:W-:Y:S02]  /*0290*/  @P2 FMUL R6, R6, 0.25 ;  /* 0x3e80000006062820 */ /* 0x000fe40000400000 */
[----:B------:R0:W1:Y:S01]  /*02a0*/  MUFU.RCP R5, R26 ;  /* 0x0000001a00057308 */ /* 0x0000620000001000 */
[----:B------:R-:W2:Y:S01]  /*02b0*/  LDG.E.EL.128 R20, desc[UR4][R20.64] ;  /* 0x0000000414147981 */ /* 0x000ea2000c2e1d00 */
[----:B------:R-:W-:Y:S02]  /*02c0*/  @!P5 FMUL R6, R6, 16777216 ;  /* 0x4b8000000606d820 */ /* 0x000fe40000400000 */
[----:B------:R-:W-:-:S04]  /*02d0*/  @P1 FMUL R27, R27, 0.25 ;  /* 0x3e8000001b1b1820 */ /* 0x000fc80000400000 */
[----:B------:R-:W5:Y:S02]  /*02e0*/  MUFU.RCP R6, R6 ;  /* 0x0000000600067308 */ /* 0x000f640000001000 */
[----:B------:R-:W-:Y:S01]  /*02f0*/  @!P4 FMUL R27, R27, 16777216 ;  /* 0x4b8000001b1bc820 */ /* 0x000fe20000400000 */
[----:B0-----:R-:W-:-:S05]  /*0300*/  FSEL R26, R2, 1, P0 ;  /* 0x3f800000021a7808 */ /* 0x001fca0000000000 */
[----:B------:R0:W-:Y:S01]  /*0310*/  MUFU.RCP R4, R27 ;  /* 0x0000001b00047308 */ /* 0x0001e20000001000 */
[----:B------:R-:W-:Y:S01]  /*0320*/  @!P3 FMUL R26, R26, 16777216 ;  /* 0x4b8000001a1ab820 */ /* 0x000fe20000400000 */
[----:B0-----:R-:W-:-:S03]  /*0330*/  FSEL R27, R2, 1, P2 ;  /* 0x3f800000021b7808 */ /* 0x001fc60001000000 */
[----:B-1----:R-:W-:Y:S02]  /*0340*/  FMUL R3, R5, R26 ;  /* 0x0000001a05037220 */ /* 0x002fe40000400000 */
[----:B------:R-:W-:-:S04]  /*0350*/  @!P5 FMUL R27, R27, 16777216 ;  /* 0x4b8000001b1bd820 */ /* 0x000fc80000400000 */
[----:B-----5:R-:W-:Y:S02]  /*0360*/  FMUL R5, R6, R27 ;  /* 0x0000001b06057220 */ /* 0x020fe40000400000 */
[----:B------:R-:W2:Y:S01]  /*0370*/  LDG.E.EL.128 R24, desc[UR4][R24.64] ;  /* 0x0000000418187981 */ /* 0x000ea2000c2e1d00 */
[----:B------:R-:W-:-:S04]  /*0380*/  FADD R7, R7, 9.9999997473787516356e-06 ;  /* 0x3727c5ac07077421 */ /* 0x000fc80000000000 */
[----:B------:R0:W1:Y:S01]  /*0390*/  MUFU.SQRT R28, R7 ;  /* 0x00000007001c7308 */ /* 0x0000620000002000 */
[----:B------:R-:W-:Y:S01]  /*03a0*/  FSEL R29, R2, 1, P1 ;  /* 0x3f800000021d7808 */ /* 0x000fe20000800000 */
[----:B0-----:R-:W0:Y:S01]  /*03b0*/  LDC.64 R6, c[0x0][0x238] ;  /* 0x00008e00ff067b82 */ /* 0x001e220000000a00 */
[C---:B-1----:R-:W-:Y:S02]  /*03c0*/  FSETP.GT.AND P0, PT, R28.reuse, 8.50705917302346158658e+37, PT ;  /* 0x7e8000001c00780b */ /* 0x042fe40003f04000 */
[----:B------:R-:W-:-:S11]  /*03d0*/  FSETP.GEU.AND P1, PT, R28, 1.175494350822287508e-38, PT ;  /* 0x008000001c00780b */ /* 0x000fd60003f2e000 */
[----:B------:R-:W-:-:S04]  /*03e0*/  @P0 FMUL R28, R28, 0.25 ;  /* 0x3e8000001c1c0820 */ /* 0x000fc80000400000 */
[----:B------:R-:W-:Y:S01]  /*03f0*/  @!P1 FMUL R28, R28, 16777216 ;  /* 0x4b8000001c1c9820 */ /* 0x000fe20000400000 */
[----:B------:R-:W-:-:S05]  /*0400*/  @!P4 FMUL R29, R29, 16777216 ;  /* 0x4b8000001d1dc820 */ /* 0x000fca0000400000 */
[----:B------:R-:W1:Y:S01]  /*0410*/  MUFU.RCP R28, R28 ;  /* 0x0000001c001c7308 */ /* 0x000e620000001000 */
[----:B------:R-:W-:Y:S01]  /*0420*/  FMUL R4, R4, R29 ;  /* 0x0000001d04047220 */ /* 0x000fe20000400000 */
[----:B------:R-:W-:-:S05]  /*0430*/  FSEL R29, R2, 1, P0 ;  /* 0x3f800000021d7808 */ /* 0x000fca0000000000 */
[----:B------:R-:W-:Y:S01]  /*0440*/  @!P1 FMUL R29, R29, 16777216 ;  /* 0x4b8000001d1d9820 */ /* 0x000fe20000400000 */
[----:B---3--:R-:W-:Y:S01]  /*0450*/  FADD R19, R19, -R15 ;  /* 0x8000000f13137221 */ /* 0x008fe20000000000 */
[----:B------:R-:W-:Y:S01]  /*0460*/  FADD R16, R16, -R12 ;  /* 0x8000000c10107221 */ /* 0x000fe20000000000 */
[----:B------:R-:W-:Y:S01]  /*0470*/  FADD R18, R18, -R14 ;  /* 0x8000000e12127221 */ /* 0x000fe20000000000 */
[----:B-1----:R-:W-:Y:S01]  /*0480*/  FMUL R2, R28, R29 ;  /* 0x0000001d1c027220 */ /* 0x002fe20000400000 */
[----:B------:R-:W-:Y:S01]  /*0490*/  FADD R17, R17, -R13 ;  /* 0x8000000d11117221 */ /* 0x000fe20000000000 */
[----:B----4-:R-:W-:Y:S01]  /*04a0*/  FADD R11, R11, -R15 ;  /* 0x8000000f0b0b7221 */ /* 0x010fe20000000000 */
[----:B------:R-:W-:Y:S01]  /*04b0*/  FADD R8, R8, -R12 ;  /* 0x8000000c08087221 */ /* 0x000fe20000000000 */
[----:B------:R-:W-:Y:S02]  /*04c0*/  FADD R12, R10, -R14 ;  /* 0x8000000e0a0c7221 */ /* 0x000fe40000000000 */
[C---:B------:R-:W-:Y:S01]  /*04d0*/  FMUL R10, R2.reuse, R11 ;  /* 0x0000000b020a7220 */ /* 0x040fe20000400000 */
[----:B------:R-:W-:Y:S01]  /*04e0*/  FMUL R2, R2, R19 ;  /* 0x0000001302027220 */ /* 0x000fe20000400000 */
[----:B------:R-:W-:Y:S01]  /*04f0*/  FADD R9, R9, -R13 ;  /* 0x8000000d09097221 */ /* 0x000fe20000000000 */
[C---:B------:R-:W-:Y:S01]  /*0500*/  FMUL R11, R5.reuse, R12 ;  /* 0x0000000c050b7220 */ /* 0x040fe20000400000 */
[----:B------:R-:W-:Y:S01]  /*0510*/  FMUL R5, R5, R18 ;  /* 0x0000001205057220 */ /* 0x000fe20000400000 */
[C---:B------:R-:W-:Y:S01]  /*0520*/  FMUL R15, R3.reuse, R8 ;  /* 0x00000008030f7220 */ /* 0x040fe20000400000 */
[C---:B------:R-:W-:Y:S01]  /*0530*/  FMUL R8, R4.reuse, R17 ;  /* 0x0000001104087220 */ /* 0x040fe20000400000 */
[----:B------:R-:W-:Y:S01]  /*0540*/  FMUL R13, R3, R16 ;  /* 0x00000010030d7220 */ /* 0x000fe20000400000 */
[----:B------:R-:W-:Y:S01]  /*0550*/  FMUL R12, R4, R9 ;  /* 0x00000009040c7220 */ /* 0x000fe20000400000 */
[----:B--2---:R-:W-:Y:S01]  /*0560*/  FFMA R2, R23, R2, R27 ;  /* 0x0000000217027223 */ /* 0x004fe2000000001b */
[----:B------:R-:W-:Y:S01]  /*0570*/  FFMA R5, R22, R5, R26 ;  /* 0x0000000516057223 */ /* 0x000fe2000000001a */
[----:B------:R-:W-:Y:S01]  /*0580*/  FFMA R8, R21, R8, R25 ;  /* 0x0000000815087223 */ /* 0x000fe20000000019 */
[----:B------:R-:W-:Y:S01]  /*0590*/  FFMA R10, R23, R10, R27 ;  /* 0x0000000a170a7223 */ /* 0x000fe2000000001b */
[C-C-:B------:R-:W-:Y:S01]  /*05a0*/  FFMA R3, R20.reuse, R15, R24.reuse ;  /* 0x0000000f14037223 */ /* 0x140fe20000000018 */
[----:B------:R-:W-:Y:S01]  /*05b0*/  FFMA R4, R20, R13, R24 ;  /* 0x0000000d14047223 */ /* 0x000fe20000000018 */
[----:B------:R-:W-:Y:S01]  /*05c0*/  FFMA R9, R21, R12, R25 ;  /* 0x0000000c15097223 */ /* 0x000fe20000000019 */
[----:B------:R-:W-:Y:S01]  /*05d0*/  FFMA R22, R22, R11, R26 ;  /* 0x0000000b16167223 */ /* 0x000fe2000000001a */
[----:B------:R-:W-:Y:S01]  /*05e0*/  FSETP.GEU.AND P6, PT, R2, RZ, PT ;  /* 0x000000ff0200720b */ /* 0x000fe20003fce000 */
[----:B0-----:R-:W-:Y:S01]  /*05f0*/  IMAD.WIDE R12, R0, 0x4, R6 ;  /* 0x00000004000c7825 */ /* 0x001fe200078e0206 */
[----:B------:R-:W-:-:S02]  /*0600*/  FSETP.GEU.AND P5, PT, R5, RZ, PT ;  /* 0x000000ff0500720b */ /* 0x000fc40003fae000 */
[----:B------:R-:W-:Y:S02]  /*0610*/  FSETP.GEU.AND P4, PT, R8, RZ, PT ;  /* 0x000000ff0800720b */ /* 0x000fe40003f8e000 */
[----:B------:R-:W-:Y:S02]  /*0620*/  FSETP.GEU.AND P3, PT, R10, RZ, PT ;  /* 0x000000ff0a00720b */ /* 0x000fe40003f6e000 */
[----:B------:R-:W-:Y:S02]  /*0630*/  SEL R7, R2, RZ, P6 ;  /* 0x000000ff02077207 */ /* 0x000fe40003000000 */
[----:B------:R-:W-:Y:S02]  /*0640*/  FSETP.GEU.AND P0, PT, R4, RZ, PT ;  /* 0x000000ff0400720b */ /* 0x000fe40003f0e000 */
[----:B------:R-:W-:Y:S02]  /*0650*/  FSETP.GEU.AND P2, PT, R22, RZ, PT ;  /* 0x000000ff1600720b */ /* 0x000fe40003f4e000 */
[----:B------:R-:W-:-:S02]  /*0660*/  FSETP.GEU.AND P1, PT, R9, RZ, PT ;  /* 0x000000ff0900720b */ /* 0x000fc40003f2e000 */
[----:B------:R-:W-:Y:S02]  /*0670*/  FSETP.GEU.AND P6, PT, R3, RZ, PT ;  /* 0x000000ff0300720b */ /* 0x000fe40003fce000 */
[----:B------:R-:W-:Y:S02]  /*0680*/  SEL R6, R5, RZ, P5 ;  /* 0x000000ff05067207 */ /* 0x000fe40002800000 */
[----:B------:R-:W-:Y:S02]  /*0690*/  SEL R5, R8, RZ, P4 ;  /* 0x000000ff08057207 */ /* 0x000fe40002000000 */
[----:B------:R-:W-:Y:S02]  /*06a0*/  SEL R11, R10, RZ, P3 ;  /* 0x000000ff0a0b7207 */ /* 0x000fe40001800000 */
[----:B------:R-:W-:Y:S02]  /*06b0*/  SEL R10, R22, RZ, P2 ;  /* 0x000000ff160a7207 */ /* 0x000fe40001000000 */
[----:B------:R-:W-:-:S02]  /*06c0*/  SEL R9, R9, RZ, P1 ;  /* 0x000000ff09097207 */ /* 0x000fc40000800000 */
[----:B------:R-:W-:Y:S02]  /*06d0*/  SEL R8, R3, RZ, P6 ;  /* 0x000000ff03087207 */ /* 0x000fe40003000000 */
[----:B------:R-:W-:-:S03]  /*06e0*/  SEL R4, R4, RZ, P0 ;  /* 0x000000ff04047207 */ /* 0x000fc60000000000 */
[----:B------:R-:W-:Y:S04]  /*06f0*/  STG.E.128 desc[UR4][R12.64], R8 ;  /* 0x000000080c007986 */ /* 0x000fe8000c101d04 */
[----:B------:R-:W-:Y:S01]  /*0700*/  STG.E.128 desc[UR4][R12.64+0x800], R4 ;  /* 0x000800040c007986 */ /* 0x000fe2000c101d04 */
[----:B------:R-:W-:Y:S05]  /*0710*/  EXIT ;  /* 0x000000000000794d */ /* 0x000fea0003800000 */
.L_x_0:
[----:B------:R-:W-:-:S00]  /*0720*/  BRA `(.L_x_0) ;  /* 0xfffffffc00fc7947 */ /* 0x000fc0000383ffff */
[----:B------:R-:W-:-:S00]  /*0730*/  NOP ;  /* 0x0000000000007918 */ /* 0x000fc00000000000 */
        /* <DEDUP_REMOVED lines=12> */
.L_x_1:


//--------------------- .nv.global.init           --------------------------
	.section	.nv.global.init,"aw",@progbits
.nv.global.init:
	.type		_$_str,@object
	.size		_$_str,(_$_str_$_2 - _$_str)
_$_str:
        /*0000*/ 	.byte	0x5f, 0x5f, 0x43, 0x55, 0x44, 0x41, 0x5f, 0x46, 0x54, 0x5a, 0x00
	.type		_$_str_$_2,@object
	.size		_$_str_$_2,(.L_1 - _$_str_$_2)
_$_str_$_2:
        /*000b*/ 	.byte	0x5f, 0x5f, 0x43, 0x55, 0x44, 0x41, 0x5f, 0x50, 0x52, 0x45, 0x43, 0x5f, 0x53, 0x51, 0x52, 0x54
        /*001b*/ 	.byte	0x00
.L_1:


//--------------------- .nv.constant0.triton_poi_fused__native_batch_norm_legit_no_training_relu_9 --------------------------
	.section	.nv.constant0.triton_poi_fused__native_batch_norm_legit_no_training_relu_9,"a",@progbits
	.sectionflags	@""
	.align	4
.nv.constant0.triton_poi_fused__native_batch_norm_legit_no_training_relu_9:
	.zero		580
